//
// Generated by NVIDIA NVVM Compiler
//
// Compiler Build ID: CL-36424714
// Cuda compilation tools, release 13.0, V13.0.88
// Based on NVVM 20.0.0
//

.version 9.0
.target sm_100
.address_size 64

	// .globl	_Z12hellofromGPUv
.extern .func  (.param .b32 func_retval0) vprintf
(
	.param .b64 vprintf_param_0,
	.param .b64 vprintf_param_1
)
;
.global .align 1 .b8 $str[3] = {37, 100};
.global .align 1 .b8 $str$1[22] = {72, 101, 108, 108, 111, 32, 119, 111, 114, 108, 100, 32, 102, 114, 111, 109, 32, 71, 80, 85, 10};

.visible .entry _Z12hellofromGPUv()
{
	.local .align 8 .b8 	__local_depot0[8];
	.reg .b64 	%SP;
	.reg .b64 	%SPL;
	.reg .b32 	%r<6>;
	.reg .b64 	%rd<7>;

	mov.u64 	%SPL, __local_depot0;
	cvta.local.u64 	%SP, %SPL;
	add.u64 	%rd1, %SP, 0;
	add.u64 	%rd2, %SPL, 0;
	mov.u32 	%r1, %tid.x;
	st.local.u32 	[%rd2], %r1;
	mov.u64 	%rd3, $str;
	cvta.global.u64 	%rd4, %rd3;
	{ // callseq 0, 0
	.param .b64 param0;
	st.param.b64 	[param0], %rd4;
	.param .b64 param1;
	st.param.b64 	[param1], %rd1;
	.param .b32 retval0;
	call.uni (retval0), 
	vprintf, 
	(
	param0, 
	param1
	);
	ld.param.b32 	%r2, [retval0];
	} // callseq 0
	mov.u64 	%rd5, $str$1;
	cvta.global.u64 	%rd6, %rd5;
	{ // callseq 1, 0
	.param .b64 param0;
	st.param.b64 	[param0], %rd6;
	.param .b64 param1;
	st.param.b64 	[param1], 0;
	.param .b32 retval0;
	call.uni (retval0), 
	vprintf, 
	(
	param0, 
	param1
	);
	ld.param.b32 	%r4, [retval0];
	} // callseq 1
	ret;

}


// ===== COMPILED SASS (sm_100) =====

	.target	sm_100

	.elftype	@"ET_EXEC"


//--------------------- .note.nv.tkinfo           --------------------------
	.section	.note.nv.tkinfo,"",@"SHT_NOTE"
	.sectionflags	@"SHF_NOTE_NV_TKINFO"
	.tkinfo
        /*0018*/ 	.word	0x00000002
        /*0030*/ 	.string	""
        /*0030*/ 	.string	"ptxas"
        /*0030*/ 	.string	"Cuda compilation tools, release 13.0, V13.0.88"
        /*0030*/ 	.string	"Build cuda_13.0.r13.0/compiler.36424714_0"
        /*0030*/ 	.string	"-arch sm_100 -m 64 "



//--------------------- .note.nv.cuinfo           --------------------------
	.section	.note.nv.cuinfo,"",@"SHT_NOTE"
	.sectionflags	@"SHF_NOTE_NV_CUINFO"
        /*0018*/ 	.short	0x0002
        /*001a*/ 	.short	0x0064
        /*001c*/ 	.short	0x0082
	.zero		2


//--------------------- .nv.info                  --------------------------
	.section	.nv.info,"",@"SHT_CUDA_INFO"
	.align	4


	//----- nvinfo : EIATTR_REGCOUNT
	.align		4
        /*0000*/ 	.byte	0x04, 0x2f
        /*0002*/ 	.short	(.L_3 - .L_2)
	.align		4
.L_2:
        /*0004*/ 	.word	index@(_Z12hellofromGPUv)
        /*0008*/ 	.word	0x00000018


	//----- nvinfo : EIATTR_FRAME_SIZE
	.align		4
.L_3:
        /*000c*/ 	.byte	0x04, 0x11
        /*000e*/ 	.short	(.L_5 - .L_4)
	.align		4
.L_4:
        /*0010*/ 	.word	index@(_Z12hellofromGPUv)
        /*0014*/ 	.word	0x00000008


	//----- nvinfo : EIATTR_MIN_STACK_SIZE
	.align		4
.L_5:
        /*0018*/ 	.byte	0x04, 0x12
        /*001a*/ 	.short	(.L_7 - .L_6)
	.align		4
.L_6:
        /*001c*/ 	.word	index@(_Z12hellofromGPUv)
        /*0020*/ 	.word	0x00000008
.L_7:


//--------------------- .nv.compat                --------------------------
	.section	.nv.compat,"",@"SHT_CUDA_COMPAT_INFO"
	.align	4
        /*0000*/ 	.byte	0x02, 0x09, 0x00, 0x00, 0x02, 0x02, 0x01, 0x00, 0x02, 0x05, 0x05, 0x00, 0x03, 0x07, 0x01, 0x01
        /*0010*/ 	.byte	0x02, 0x03, 0x00, 0x00, 0x02, 0x06, 0x01, 0x00, 0x04, 0x0b, 0x08, 0x00, 0x09, 0x00, 0x00, 0x00
        /*0020*/ 	.byte	0x00, 0x00, 0x00, 0x00


//--------------------- .nv.info._Z12hellofromGPUv --------------------------
	.section	.nv.info._Z12hellofromGPUv,"",@"SHT_CUDA_INFO"
	.sectionflags	@""
	.align	4


	//----- nvinfo : EIATTR_CUDA_API_VERSION
	.align		4
        /*0000*/ 	.byte	0x04, 0x37
        /*0002*/ 	.short	(.L_9 - .L_8)
.L_8:
        /*0004*/ 	.word	0x00000082


	//----- nvinfo : EIATTR_SPARSE_MMA_MASK
	.align		4
.L_9:
        /*0008*/ 	.byte	0x03, 0x50
        /*000a*/ 	.short	0x0000


	//----- nvinfo : EIATTR_MAXREG_COUNT
	.align		4
        /*000c*/ 	.byte	0x03, 0x1b
        /*000e*/ 	.short	0x00ff


	//----- nvinfo : EIATTR_EXTERNS
	.align		4
        /*0010*/ 	.byte	0x04, 0x0f
        /*0012*/ 	.short	(.L_11 - .L_10)


	//   ....[0]....
	.align		4
.L_10:
        /*0014*/ 	.word	index@(vprintf)


	//----- nvinfo : EIATTR_MERCURY_ISA_VERSION
	.align		4
.L_11:
        /*0018*/ 	.byte	0x03, 0x5f
        /*001a*/ 	.short	0x0101


	//----- nvinfo : EIATTR_VRC_CTA_INIT_COUNT
	.align		4
        /*001c*/ 	.byte	0x02, 0x4a
	.zero		1
	.zero		1


	//----- nvinfo : EIATTR_SYSCALL_OFFSETS
	.align		4
        /*0020*/ 	.byte	0x04, 0x46
        /*0022*/ 	.short	(.L_13 - .L_12)


	//   ....[0]....
.L_12:
        /*0024*/ 	.word	0x000000e0


	//   ....[1]....
        /*0028*/ 	.word	0x00000150


	//----- nvinfo : EIATTR_EXIT_INSTR_OFFSETS
	.align		4
.L_13:
        /*002c*/ 	.byte	0x04, 0x1c
        /*002e*/ 	.short	(.L_15 - .L_14)


	//   ....[0]....
.L_14:
        /*0030*/ 	.word	0x00000160


	//----- nvinfo : EIATTR_SW_WAR
	.align		4
.L_15:
        /*0034*/ 	.byte	0x04, 0x36
        /*0036*/ 	.short	(.L_17 - .L_16)
.L_16:
        /*0038*/ 	.word	0x00000008
.L_17:


//--------------------- .nv.callgraph             --------------------------
	.section	.nv.callgraph,"",@"SHT_CUDA_CALLGRAPH"
	.align	4
	.sectionentsize	8
	.align		4
        /*0000*/ 	.word	0x00000000
	.align		4
        /*0004*/ 	.word	0xffffffff
	.align		4
        /*0008*/ 	.word	index@(_Z12hellofromGPUv)
	.align		4
        /*000c*/ 	.word	index@(vprintf)
	.align		4
        /*0010*/ 	.word	0x00000000
	.align		4
        /*0014*/ 	.word	0xfffffffe
	.align		4
        /*0018*/ 	.word	0x00000000
	.align		4
        /*001c*/ 	.word	0xfffffffd
	.align		4
        /*0020*/ 	.word	0x00000000
	.align		4
        /*0024*/ 	.word	0xfffffffc


//--------------------- .nv.constant4             --------------------------
	.section	.nv.constant4,"a",@progbits
	.align	8
	.align		8
.nv.constant4:
        /*0000*/ 	.dword	vprintf
	.align		8
        /*0008*/ 	.dword	$str
	.align		8
        /*0010*/ 	.dword	$str$1


//--------------------- .text._Z12hellofromGPUv   --------------------------
	.section	.text._Z12hellofromGPUv,"ax",@progbits
	.align	128
        .global         _Z12hellofromGPUv
        .type           _Z12hellofromGPUv,@function
        .size           _Z12hellofromGPUv,(.L_x_3 - _Z12hellofromGPUv)
        .other          _Z12hellofromGPUv,@"STO_CUDA_ENTRY STV_DEFAULT"
_Z12hellofromGPUv:
.text._Z12hellofromGPUv:
[----:B------:R-:W0:Y:S01]  /*0000*/  LDC R1, c[0x0][0x37c] ;  /* 0x0000df00ff017b82 */ /* 0x000e220000000800 */
[----:B------:R-:W1:Y:S01]  /*0010*/  S2R R0, SR_TID.X ;  /* 0x0000000000007919 */ /* 0x000e620000002100 */
[----:B0-----:R-:W-:Y:S01]  /*0020*/  VIADD R1, R1, 0xfffffff8 ;  /* 0xfffffff801017836 */ /* 0x001fe20000000000 */
[----:B------:R-:W-:Y:S01]  /*0030*/  MOV R2, 0x0 ;  /* 0x0000000000027802 */ /* 0x000fe20000000f00 */
[----:B------:R-:W0:Y:S04]  /*0040*/  LDCU UR4, c[0x0][0x2f8] ;  /* 0x00005f00ff0477ac */ /* 0x000e280008000800 */
[----:B------:R2:W3:Y:S01]  /*0050*/  LDC.64 R8, c[0x4][R2] ;  /* 0x0100000002087b82 */ /* 0x0004e20000000a00 */
[----:B------:R-:W4:Y:S01]  /*0060*/  LDCU.64 UR6, c[0x4][0x8] ;  /* 0x01000100ff0677ac */ /* 0x000f220008000a00 */
[----:B------:R-:W5:Y:S01]  /*0070*/  LDCU UR5, c[0x0][0x2fc] ;  /* 0x00005f80ff0577ac */ /* 0x000f620008000800 */
[----:B0-----:R-:W-:Y:S01]  /*0080*/  IADD3 R6, P0, PT, R1, UR4, RZ ;  /* 0x0000000401067c10 */ /* 0x001fe2000ff1e0ff */
[----:B----4-:R-:W-:-:S02]  /*0090*/  IMAD.U32 R4, RZ, RZ, UR6 ;  /* 0x00000006ff047e24 */ /* 0x010fc4000f8e00ff */
[----:B------:R-:W-:Y:S01]  /*00a0*/  IMAD.U32 R5, RZ, RZ, UR7 ;  /* 0x00000007ff057e24 */ /* 0x000fe2000f8e00ff */
[----:B-----5:R-:W-:Y:S01]  /*00b0*/  IADD3.X R7, PT, PT, RZ, UR5, RZ, P0, !PT ;  /* 0x00000005ff077c10 */ /* 0x020fe200087fe4ff */
[----:B-1----:R2:W-:Y:S08]  /*00c0*/  STL [R1], R0 ;  /* 0x0000000001007387 */ /* 0x0025f00000100800 */
[----:B------:R-:W-:-:S07]  /*00d0*/  LEPC R20, `(.L_x_0) ;  /* 0x000000001014794e */ /* 0x000fce0000000000 */
[----:B--23--:R-:W-:Y:S05]  /*00e0*/  CALL.ABS.NOINC R8 ;  /* 0x0000000008007343 */ /* 0x00cfea0003c00000 */
.L_x_0:
[----:B------:R-:W0:Y:S01]  /*00f0*/  LDC.64 R2, c[0x4][R2] ;  /* 0x0100000002027b82 */ /* 0x000e220000000a00 */
[----:B------:R-:W1:Y:S01]  /*0100*/  LDCU.64 UR4, c[0x4][0x10] ;  /* 0x01000200ff0477ac */ /* 0x000e620008000a00 */
[----:B------:R-:W-:Y:S01]  /*0110*/  CS2R R6, SRZ ;  /* 0x0000000000067805 */ /* 0x000fe2000001ff00 */
[----:B-1----:R-:W-:Y:S01]  /*0120*/  IMAD.U32 R4, RZ, RZ, UR4 ;  /* 0x00000004ff047e24 */ /* 0x002fe2000f8e00ff */
[----:B------:R-:W-:-:S07]  /*0130*/  MOV R5, UR5 ;  /* 0x0000000500057c02 */ /* 0x000fce0008000f00 */
[----:B------:R-:W-:-:S07]  /*0140*/  LEPC R20, `(.L_x_1) ;  /* 0x000000001014794e */ /* 0x000fce0000000000 */
[----:B0-----:R-:W-:Y:S05]  /*0150*/  CALL.ABS.NOINC R2 ;  /* 0x0000000002007343 */ /* 0x001fea0003c00000 */
.L_x_1:
[----:B------:R-:W-:Y:S05]  /*0160*/  EXIT ;  /* 0x000000000000794d */ /* 0x000fea0003800000 */
.L_x_2:
[----:B------:R-:W-:-:S00]  /*0170*/  BRA `(.L_x_2) ;  /* 0xfffffffc00fc7947 */ /* 0x000fc0000383ffff */
[----:B------:R-:W-:-:S00]  /*0180*/  NOP ;  /* 0x0000000000007918 */ /* 0x000fc00000000000 */
[----:B------:R-:W-:-:S00]  /*0190*/  NOP ;  /* 0x0000000000007918 */ /* 0x000fc00000000000 */
[----:B------:R-:W-:-:S00]  /*01a0*/  NOP ;  /* 0x0000000000007918 */ /* 0x000fc00000000000 */
[----:B------:R-:W-:-:S00]  /*01b0*/  NOP ;  /* 0x0000000000007918 */ /* 0x000fc00000000000 */
[----:B------:R-:W-:-:S00]  /*01c0*/  NOP ;  /* 0x0000000000007918 */ /* 0x000fc00000000000 */
[----:B------:R-:W-:-:S00]  /*01d0*/  NOP ;  /* 0x0000000000007918 */ /* 0x000fc00000000000 */
[----:B------:R-:W-:-:S00]  /*01e0*/  NOP ;  /* 0x0000000000007918 */ /* 0x000fc00000000000 */
[----:B------:R-:W-:-:S00]  /*01f0*/  NOP ;  /* 0x0000000000007918 */ /* 0x000fc00000000000 */
.L_x_3:


//--------------------- .nv.global.init           --------------------------
	.section	.nv.global.init,"aw",@progbits
.nv.global.init:
	.type		$str,@object
	.size		$str,($str$1 - $str)
$str:
        /*0000*/ 	.byte	0x25, 0x64, 0x00
	.type		$str$1,@object
	.size		$str$1,(.L_1 - $str$1)
$str$1:
        /*0003*/ 	.byte	0x48, 0x65, 0x6c, 0x6c, 0x6f, 0x20, 0x77, 0x6f, 0x72, 0x6c, 0x64, 0x20, 0x66, 0x72, 0x6f, 0x6d
        /*0013*/ 	.byte	0x20, 0x47, 0x50, 0x55, 0x0a, 0x00
.L_1:


//--------------------- .nv.shared.reserved.0     --------------------------
	.section	.nv.shared.reserved.0,"aw",@nobits
	.weak		__nv_reservedSMEM_offset_0_alias
	.size		__nv_reservedSMEM_offset_0_alias, 0, 64
	.other		__nv_reservedSMEM_offset_0_alias,@"STO_CUDA_RESERVED_SHARED STV_DEFAULT"
__nv_reservedSMEM_offset_0_alias:
	.zero		0
	.zero		64


//--------------------- .nv.constant0._Z12hellofromGPUv --------------------------
	.section	.nv.constant0._Z12hellofromGPUv,"a",@progbits
	.sectionflags	@""
	.align	4
.nv.constant0._Z12hellofromGPUv:
	.zero		896


//--------------------- SYMBOLS --------------------------

	.type		.nv.reservedSmem.offset0,@object
	.size		.nv.reservedSmem.offset0,0x4
	.type		vprintf,@function
